//
// Generated by NVIDIA NVVM Compiler
//
// Compiler Build ID: CL-36424714
// Cuda compilation tools, release 13.0, V13.0.88
// Based on NVVM 20.0.0
//

.version 9.0
.target sm_100
.address_size 64

	// .globl	kernel

.visible .entry kernel()
{


	ret;

}
	// .globl	add
.visible .entry add(
	.param .u32 add_param_0,
	.param .u32 add_param_1,
	.param .u64 .ptr .align 1 add_param_2,
	.param .u32 add_param_3
)
{
	.reg .b32 	%r<4>;
	.reg .b64 	%rd<3>;

	ld.param.u32 	%r1, [add_param_0];
	ld.param.u32 	%r2, [add_param_1];
	ld.param.u64 	%rd1, [add_param_2];
	cvta.to.global.u64 	%rd2, %rd1;
	add.s32 	%r3, %r2, %r1;
	st.global.u32 	[%rd2], %r3;
	ret;

}
	// .globl	WriteHelloWorldOnGPU
.visible .entry WriteHelloWorldOnGPU(
	.param .u64 .ptr .align 1 WriteHelloWorldOnGPU_param_0,
	.param .u32 WriteHelloWorldOnGPU_param_1
)
{
	.reg .b16 	%rs<10>;
	.reg .b64 	%rd<3>;

	ld.param.u64 	%rd1, [WriteHelloWorldOnGPU_param_0];
	cvta.to.global.u64 	%rd2, %rd1;
	mov.b16 	%rs1, 72;
	st.global.u16 	[%rd2], %rs1;
	mov.b16 	%rs2, 101;
	st.global.u16 	[%rd2+2], %rs2;
	mov.b16 	%rs3, 108;
	st.global.u16 	[%rd2+4], %rs3;
	st.global.u16 	[%rd2+6], %rs3;
	mov.b16 	%rs4, 111;
	st.global.u16 	[%rd2+8], %rs4;
	mov.b16 	%rs5, 44;
	st.global.u16 	[%rd2+10], %rs5;
	mov.b16 	%rs6, 32;
	st.global.u16 	[%rd2+12], %rs6;
	mov.b16 	%rs7, 119;
	st.global.u16 	[%rd2+14], %rs7;
	st.global.u16 	[%rd2+16], %rs4;
	mov.b16 	%rs8, 114;
	st.global.u16 	[%rd2+18], %rs8;
	st.global.u16 	[%rd2+20], %rs3;
	mov.b16 	%rs9, 100;
	st.global.u16 	[%rd2+22], %rs9;
	ret;

}
	// .globl	addVector
.visible .entry addVector(
	.param .u64 .ptr .align 1 addVector_param_0,
	.param .u32 addVector_param_1,
	.param .u64 .ptr .align 1 addVector_param_2,
	.param .u32 addVector_param_3,
	.param .u64 .ptr .align 1 addVector_param_4,
	.param .u32 addVector_param_5
)
{
	.reg .pred 	%p<2>;
	.reg .b32 	%r<6>;
	.reg .b64 	%rd<11>;

	ld.param.u64 	%rd1, [addVector_param_0];
	ld.param.u32 	%r2, [addVector_param_1];
	ld.param.u64 	%rd2, [addVector_param_2];
	ld.param.u64 	%rd3, [addVector_param_4];
	mov.u32 	%r1, %ctaid.x;
	setp.ge.s32 	%p1, %r1, %r2;
	@%p1 bra 	$L__BB3_2;
	cvta.to.global.u64 	%rd4, %rd1;
	cvta.to.global.u64 	%rd5, %rd2;
	cvta.to.global.u64 	%rd6, %rd3;
	mul.wide.u32 	%rd7, %r1, 4;
	add.s64 	%rd8, %rd4, %rd7;
	ld.global.u32 	%r3, [%rd8];
	add.s64 	%rd9, %rd5, %rd7;
	ld.global.u32 	%r4, [%rd9];
	add.s32 	%r5, %r4, %r3;
	add.s64 	%rd10, %rd6, %rd7;
	st.global.u32 	[%rd10], %r5;
$L__BB3_2:
	ret;

}


// ===== COMPILED SASS (sm_100) =====

	.target	sm_100

	.elftype	@"ET_EXEC"


//--------------------- .note.nv.tkinfo           --------------------------
	.section	.note.nv.tkinfo,"",@"SHT_NOTE"
	.sectionflags	@"SHF_NOTE_NV_TKINFO"
	.tkinfo
        /*0018*/ 	.word	0x00000002
        /*0030*/ 	.string	""
        /*0030*/ 	.string	"ptxas"
        /*0030*/ 	.string	"Cuda compilation tools, release 13.0, V13.0.88"
        /*0030*/ 	.string	"Build cuda_13.0.r13.0/compiler.36424714_0"
        /*0030*/ 	.string	"-arch sm_100 -m 64 "



//--------------------- .note.nv.cuinfo           --------------------------
	.section	.note.nv.cuinfo,"",@"SHT_NOTE"
	.sectionflags	@"SHF_NOTE_NV_CUINFO"
        /*0018*/ 	.short	0x0002
        /*001a*/ 	.short	0x0064
        /*001c*/ 	.short	0x0082
	.zero		2


//--------------------- .nv.info                  --------------------------
	.section	.nv.info,"",@"SHT_CUDA_INFO"
	.align	4


	//----- nvinfo : EIATTR_REGCOUNT
	.align		4
        /*0000*/ 	.byte	0x04, 0x2f
        /*0002*/ 	.short	(.L_1 - .L_0)
	.align		4
.L_0:
        /*0004*/ 	.word	index@(kernel)
        /*0008*/ 	.word	0x00000004


	//----- nvinfo : EIATTR_FRAME_SIZE
	.align		4
.L_1:
        /*000c*/ 	.byte	0x04, 0x11
        /*000e*/ 	.short	(.L_3 - .L_2)
	.align		4
.L_2:
        /*0010*/ 	.word	index@(kernel)
        /*0014*/ 	.word	0x00000000


	//----- nvinfo : EIATTR_REGCOUNT
	.align		4
.L_3:
        /*0018*/ 	.byte	0x04, 0x2f
        /*001a*/ 	.short	(.L_5 - .L_4)
	.align		4
.L_4:
        /*001c*/ 	.word	index@(add)
        /*0020*/ 	.word	0x00000008


	//----- nvinfo : EIATTR_FRAME_SIZE
	.align		4
.L_5:
        /*0024*/ 	.byte	0x04, 0x11
        /*0026*/ 	.short	(.L_7 - .L_6)
	.align		4
.L_6:
        /*0028*/ 	.word	index@(add)
        /*002c*/ 	.word	0x00000000


	//----- nvinfo : EIATTR_REGCOUNT
	.align		4
.L_7:
        /*0030*/ 	.byte	0x04, 0x2f
        /*0032*/ 	.short	(.L_9 - .L_8)
	.align		4
.L_8:
        /*0034*/ 	.word	index@(WriteHelloWorldOnGPU)
        /*0038*/ 	.word	0x0000000e


	//----- nvinfo : EIATTR_FRAME_SIZE
	.align		4
.L_9:
        /*003c*/ 	.byte	0x04, 0x11
        /*003e*/ 	.short	(.L_11 - .L_10)
	.align		4
.L_10:
        /*0040*/ 	.word	index@(WriteHelloWorldOnGPU)
        /*0044*/ 	.word	0x00000000


	//----- nvinfo : EIATTR_REGCOUNT
	.align		4
.L_11:
        /*0048*/ 	.byte	0x04, 0x2f
        /*004a*/ 	.short	(.L_13 - .L_12)
	.align		4
.L_12:
        /*004c*/ 	.word	index@(addVector)
        /*0050*/ 	.word	0x0000000c


	//----- nvinfo : EIATTR_FRAME_SIZE
	.align		4
.L_13:
        /*0054*/ 	.byte	0x04, 0x11
        /*0056*/ 	.short	(.L_15 - .L_14)
	.align		4
.L_14:
        /*0058*/ 	.word	index@(addVector)
        /*005c*/ 	.word	0x00000000


	//----- nvinfo : EIATTR_MIN_STACK_SIZE
	.align		4
.L_15:
        /*0060*/ 	.byte	0x04, 0x12
        /*0062*/ 	.short	(.L_17 - .L_16)
	.align		4
.L_16:
        /*0064*/ 	.word	index@(addVector)
        /*0068*/ 	.word	0x00000000


	//----- nvinfo : EIATTR_MIN_STACK_SIZE
	.align		4
.L_17:
        /*006c*/ 	.byte	0x04, 0x12
        /*006e*/ 	.short	(.L_19 - .L_18)
	.align		4
.L_18:
        /*0070*/ 	.word	index@(WriteHelloWorldOnGPU)
        /*0074*/ 	.word	0x00000000


	//----- nvinfo : EIATTR_MIN_STACK_SIZE
	.align		4
.L_19:
        /*0078*/ 	.byte	0x04, 0x12
        /*007a*/ 	.short	(.L_21 - .L_20)
	.align		4
.L_20:
        /*007c*/ 	.word	index@(add)
        /*0080*/ 	.word	0x00000000


	//----- nvinfo : EIATTR_MIN_STACK_SIZE
	.align		4
.L_21:
        /*0084*/ 	.byte	0x04, 0x12
        /*0086*/ 	.short	(.L_23 - .L_22)
	.align		4
.L_22:
        /*0088*/ 	.word	index@(kernel)
        /*008c*/ 	.word	0x00000000
.L_23:


//--------------------- .nv.compat                --------------------------
	.section	.nv.compat,"",@"SHT_CUDA_COMPAT_INFO"
	.align	4
        /*0000*/ 	.byte	0x02, 0x09, 0x00, 0x00, 0x02, 0x02, 0x01, 0x00, 0x02, 0x05, 0x05, 0x00, 0x03, 0x07, 0x01, 0x01
        /*0010*/ 	.byte	0x02, 0x03, 0x00, 0x00, 0x02, 0x06, 0x01, 0x00, 0x04, 0x0b, 0x08, 0x00, 0x09, 0x00, 0x00, 0x00
        /*0020*/ 	.byte	0x00, 0x00, 0x00, 0x00


//--------------------- .nv.info.addVector        --------------------------
	.section	.nv.info.addVector,"",@"SHT_CUDA_INFO"
	.sectionflags	@""
	.align	4


	//----- nvinfo : EIATTR_CUDA_API_VERSION
	.align		4
        /*0000*/ 	.byte	0x04, 0x37
        /*0002*/ 	.short	(.L_25 - .L_24)
.L_24:
        /*0004*/ 	.word	0x00000082


	//----- nvinfo : EIATTR_KPARAM_INFO
	.align		4
.L_25:
        /*0008*/ 	.byte	0x04, 0x17
        /*000a*/ 	.short	(.L_27 - .L_26)
.L_26:
        /*000c*/ 	.word	0x00000000
        /*0010*/ 	.short	0x0005
        /*0012*/ 	.short	0x0028
        /*0014*/ 	.byte	0x00, 0xf0, 0x11, 0x00


	//----- nvinfo : EIATTR_KPARAM_INFO
	.align		4
.L_27:
        /*0018*/ 	.byte	0x04, 0x17
        /*001a*/ 	.short	(.L_29 - .L_28)
.L_28:
        /*001c*/ 	.word	0x00000000
        /*0020*/ 	.short	0x0004
        /*0022*/ 	.short	0x0020
        /*0024*/ 	.byte	0x00, 0xf5, 0x21, 0x00


	//----- nvinfo : EIATTR_KPARAM_INFO
	.align		4
.L_29:
        /*0028*/ 	.byte	0x04, 0x17
        /*002a*/ 	.short	(.L_31 - .L_30)
.L_30:
        /*002c*/ 	.word	0x00000000
        /*0030*/ 	.short	0x0003
        /*0032*/ 	.short	0x0018
        /*0034*/ 	.byte	0x00, 0xf0, 0x11, 0x00


	//----- nvinfo : EIATTR_KPARAM_INFO
	.align		4
.L_31:
        /*0038*/ 	.byte	0x04, 0x17
        /*003a*/ 	.short	(.L_33 - .L_32)
.L_32:
        /*003c*/ 	.word	0x00000000
        /*0040*/ 	.short	0x0002
        /*0042*/ 	.short	0x0010
        /*0044*/ 	.byte	0x00, 0xf5, 0x21, 0x00


	//----- nvinfo : EIATTR_KPARAM_INFO
	.align		4
.L_33:
        /*0048*/ 	.byte	0x04, 0x17
        /*004a*/ 	.short	(.L_35 - .L_34)
.L_34:
        /*004c*/ 	.word	0x00000000
        /*0050*/ 	.short	0x0001
        /*0052*/ 	.short	0x0008
        /*0054*/ 	.byte	0x00, 0xf0, 0x11, 0x00


	//----- nvinfo : EIATTR_KPARAM_INFO
	.align		4
.L_35:
        /*0058*/ 	.byte	0x04, 0x17
        /*005a*/ 	.short	(.L_37 - .L_36)
.L_36:
        /*005c*/ 	.word	0x00000000
        /*0060*/ 	.short	0x0000
        /*0062*/ 	.short	0x0000
        /*0064*/ 	.byte	0x00, 0xf5, 0x21, 0x00


	//----- nvinfo : EIATTR_SPARSE_MMA_MASK
	.align		4
.L_37:
        /*0068*/ 	.byte	0x03, 0x50
        /*006a*/ 	.short	0x0000


	//----- nvinfo : EIATTR_MAXREG_COUNT
	.align		4
        /*006c*/ 	.byte	0x03, 0x1b
        /*006e*/ 	.short	0x00ff


	//----- nvinfo : EIATTR_MERCURY_ISA_VERSION
	.align		4
        /*0070*/ 	.byte	0x03, 0x5f
        /*0072*/ 	.short	0x0101


	//----- nvinfo : EIATTR_VRC_CTA_INIT_COUNT
	.align		4
        /*0074*/ 	.byte	0x02, 0x4a
	.zero		1
	.zero		1


	//----- nvinfo : EIATTR_EXIT_INSTR_OFFSETS
	.align		4
        /*0078*/ 	.byte	0x04, 0x1c
        /*007a*/ 	.short	(.L_39 - .L_38)


	//   ....[0]....
.L_38:
        /*007c*/ 	.word	0x00000040


	//   ....[1]....
        /*0080*/ 	.word	0x00000100


	//----- nvinfo : EIATTR_CBANK_PARAM_SIZE
	.align		4
.L_39:
        /*0084*/ 	.byte	0x03, 0x19
        /*0086*/ 	.short	0x002c


	//----- nvinfo : EIATTR_PARAM_CBANK
	.align		4
        /*0088*/ 	.byte	0x04, 0x0a
        /*008a*/ 	.short	(.L_41 - .L_40)
	.align		4
.L_40:
        /*008c*/ 	.word	index@(.nv.constant0.addVector)
        /*0090*/ 	.short	0x0380
        /*0092*/ 	.short	0x002c


	//----- nvinfo : EIATTR_SW_WAR
	.align		4
.L_41:
        /*0094*/ 	.byte	0x04, 0x36
        /*0096*/ 	.short	(.L_43 - .L_42)
.L_42:
        /*0098*/ 	.word	0x00000008
.L_43:


//--------------------- .nv.info.WriteHelloWorldOnGPU --------------------------
	.section	.nv.info.WriteHelloWorldOnGPU,"",@"SHT_CUDA_INFO"
	.sectionflags	@""
	.align	4


	//----- nvinfo : EIATTR_CUDA_API_VERSION
	.align		4
        /*0000*/ 	.byte	0x04, 0x37
        /*0002*/ 	.short	(.L_45 - .L_44)
.L_44:
        /*0004*/ 	.word	0x00000082


	//----- nvinfo : EIATTR_KPARAM_INFO
	.align		4
.L_45:
        /*0008*/ 	.byte	0x04, 0x17
        /*000a*/ 	.short	(.L_47 - .L_46)
.L_46:
        /*000c*/ 	.word	0x00000000
        /*0010*/ 	.short	0x0001
        /*0012*/ 	.short	0x0008
        /*0014*/ 	.byte	0x00, 0xf0, 0x11, 0x00


	//----- nvinfo : EIATTR_KPARAM_INFO
	.align		4
.L_47:
        /*0018*/ 	.byte	0x04, 0x17
        /*001a*/ 	.short	(.L_49 - .L_48)
.L_48:
        /*001c*/ 	.word	0x00000000
        /*0020*/ 	.short	0x0000
        /*0022*/ 	.short	0x0000
        /*0024*/ 	.byte	0x00, 0xf5, 0x21, 0x00


	//----- nvinfo : EIATTR_SPARSE_MMA_MASK
	.align		4
.L_49:
        /*0028*/ 	.byte	0x03, 0x50
        /*002a*/ 	.short	0x0000


	//----- nvinfo : EIATTR_MAXREG_COUNT
	.align		4
        /*002c*/ 	.byte	0x03, 0x1b
        /*002e*/ 	.short	0x00ff


	//----- nvinfo : EIATTR_MERCURY_ISA_VERSION
	.align		4
        /*0030*/ 	.byte	0x03, 0x5f
        /*0032*/ 	.short	0x0101


	//----- nvinfo : EIATTR_VRC_CTA_INIT_COUNT
	.align		4
        /*0034*/ 	.byte	0x02, 0x4a
	.zero		1
	.zero		1


	//----- nvinfo : EIATTR_EXIT_INSTR_OFFSETS
	.align		4
        /*0038*/ 	.byte	0x04, 0x1c
        /*003a*/ 	.short	(.L_51 - .L_50)


	//   ....[0]....
.L_50:
        /*003c*/ 	.word	0x000001c0


	//----- nvinfo : EIATTR_CBANK_PARAM_SIZE
	.align		4
.L_51:
        /*0040*/ 	.byte	0x03, 0x19
        /*0042*/ 	.short	0x000c


	//----- nvinfo : EIATTR_PARAM_CBANK
	.align		4
        /*0044*/ 	.byte	0x04, 0x0a
        /*0046*/ 	.short	(.L_53 - .L_52)
	.align		4
.L_52:
        /*0048*/ 	.word	index@(.nv.constant0.WriteHelloWorldOnGPU)
        /*004c*/ 	.short	0x0380
        /*004e*/ 	.short	0x000c


	//----- nvinfo : EIATTR_SW_WAR
	.align		4
.L_53:
        /*0050*/ 	.byte	0x04, 0x36
        /*0052*/ 	.short	(.L_55 - .L_54)
.L_54:
        /*0054*/ 	.word	0x00000008
.L_55:


//--------------------- .nv.info.add              --------------------------
	.section	.nv.info.add,"",@"SHT_CUDA_INFO"
	.sectionflags	@""
	.align	4


	//----- nvinfo : EIATTR_CUDA_API_VERSION
	.align		4
        /*0000*/ 	.byte	0x04, 0x37
        /*0002*/ 	.short	(.L_57 - .L_56)
.L_56:
        /*0004*/ 	.word	0x00000082


	//----- nvinfo : EIATTR_KPARAM_INFO
	.align		4
.L_57:
        /*0008*/ 	.byte	0x04, 0x17
        /*000a*/ 	.short	(.L_59 - .L_58)
.L_58:
        /*000c*/ 	.word	0x00000000
        /*0010*/ 	.short	0x0003
        /*0012*/ 	.short	0x0010
        /*0014*/ 	.byte	0x00, 0xf0, 0x11, 0x00


	//----- nvinfo : EIATTR_KPARAM_INFO
	.align		4
.L_59:
        /*0018*/ 	.byte	0x04, 0x17
        /*001a*/ 	.short	(.L_61 - .L_60)
.L_60:
        /*001c*/ 	.word	0x00000000
        /*0020*/ 	.short	0x0002
        /*0022*/ 	.short	0x0008
        /*0024*/ 	.byte	0x00, 0xf5, 0x21, 0x00


	//----- nvinfo : EIATTR_KPARAM_INFO
	.align		4
.L_61:
        /*0028*/ 	.byte	0x04, 0x17
        /*002a*/ 	.short	(.L_63 - .L_62)
.L_62:
        /*002c*/ 	.word	0x00000000
        /*0030*/ 	.short	0x0001
        /*0032*/ 	.short	0x0004
        /*0034*/ 	.byte	0x00, 0xf0, 0x11, 0x00


	//----- nvinfo : EIATTR_KPARAM_INFO
	.align		4
.L_63:
        /*0038*/ 	.byte	0x04, 0x17
        /*003a*/ 	.short	(.L_65 - .L_64)
.L_64:
        /*003c*/ 	.word	0x00000000
        /*0040*/ 	.short	0x0000
        /*0042*/ 	.short	0x0000
        /*0044*/ 	.byte	0x00, 0xf0, 0x11, 0x00


	//----- nvinfo : EIATTR_SPARSE_MMA_MASK
	.align		4
.L_65:
        /*0048*/ 	.byte	0x03, 0x50
        /*004a*/ 	.short	0x0000


	//----- nvinfo : EIATTR_MAXREG_COUNT
	.align		4
        /*004c*/ 	.byte	0x03, 0x1b
        /*004e*/ 	.short	0x00ff


	//----- nvinfo : EIATTR_MERCURY_ISA_VERSION
	.align		4
        /*0050*/ 	.byte	0x03, 0x5f
        /*0052*/ 	.short	0x0101


	//----- nvinfo : EIATTR_VRC_CTA_INIT_COUNT
	.align		4
        /*0054*/ 	.byte	0x02, 0x4a
	.zero		1
	.zero		1


	//----- nvinfo : EIATTR_EXIT_INSTR_OFFSETS
	.align		4
        /*0058*/ 	.byte	0x04, 0x1c
        /*005a*/ 	.short	(.L_67 - .L_66)


	//   ....[0]....
.L_66:
        /*005c*/ 	.word	0x00000060


	//----- nvinfo : EIATTR_CBANK_PARAM_SIZE
	.align		4
.L_67:
        /*0060*/ 	.byte	0x03, 0x19
        /*0062*/ 	.short	0x0014


	//----- nvinfo : EIATTR_PARAM_CBANK
	.align		4
        /*0064*/ 	.byte	0x04, 0x0a
        /*0066*/ 	.short	(.L_69 - .L_68)
	.align		4
.L_68:
        /*0068*/ 	.word	index@(.nv.constant0.add)
        /*006c*/ 	.short	0x0380
        /*006e*/ 	.short	0x0014


	//----- nvinfo : EIATTR_SW_WAR
	.align		4
.L_69:
        /*0070*/ 	.byte	0x04, 0x36
        /*0072*/ 	.short	(.L_71 - .L_70)
.L_70:
        /*0074*/ 	.word	0x00000008
.L_71:


//--------------------- .nv.info.kernel           --------------------------
	.section	.nv.info.kernel,"",@"SHT_CUDA_INFO"
	.sectionflags	@""
	.align	4


	//----- nvinfo : EIATTR_CUDA_API_VERSION
	.align		4
        /*0000*/ 	.byte	0x04, 0x37
        /*0002*/ 	.short	(.L_73 - .L_72)
.L_72:
        /*0004*/ 	.word	0x00000082


	//----- nvinfo : EIATTR_SPARSE_MMA_MASK
	.align		4
.L_73:
        /*0008*/ 	.byte	0x03, 0x50
        /*000a*/ 	.short	0x0000


	//----- nvinfo : EIATTR_MAXREG_COUNT
	.align		4
        /*000c*/ 	.byte	0x03, 0x1b
        /*000e*/ 	.short	0x00ff


	//----- nvinfo : EIATTR_MERCURY_ISA_VERSION
	.align		4
        /*0010*/ 	.byte	0x03, 0x5f
        /*0012*/ 	.short	0x0101


	//----- nvinfo : EIATTR_VRC_CTA_INIT_COUNT
	.align		4
        /*0014*/ 	.byte	0x02, 0x4a
	.zero		1
	.zero		1


	//----- nvinfo : EIATTR_EXIT_INSTR_OFFSETS
	.align		4
        /*0018*/ 	.byte	0x04, 0x1c
        /*001a*/ 	.short	(.L_75 - .L_74)


	//   ....[0]....
.L_74:
        /*001c*/ 	.word	0x00000010


	//----- nvinfo : EIATTR_SW_WAR
	.align		4
.L_75:
        /*0020*/ 	.byte	0x04, 0x36
        /*0022*/ 	.short	(.L_77 - .L_76)
.L_76:
        /*0024*/ 	.word	0x00000008
.L_77:


//--------------------- .nv.callgraph             --------------------------
	.section	.nv.callgraph,"",@"SHT_CUDA_CALLGRAPH"
	.align	4
	.sectionentsize	8
	.align		4
        /*0000*/ 	.word	0x00000000
	.align		4
        /*0004*/ 	.word	0xffffffff
	.align		4
        /*0008*/ 	.word	0x00000000
	.align		4
        /*000c*/ 	.word	0xfffffffe
	.align		4
        /*0010*/ 	.word	0x00000000
	.align		4
        /*0014*/ 	.word	0xfffffffd
	.align		4
        /*0018*/ 	.word	0x00000000
	.align		4
        /*001c*/ 	.word	0xfffffffc


//--------------------- .text.addVector           --------------------------
	.section	.text.addVector,"ax",@progbits
	.align	128
        .global         addVector
        .type           addVector,@function
        .size           addVector,(.L_x_4 - addVector)
        .other          addVector,@"STO_CUDA_ENTRY STV_DEFAULT"
addVector:
.text.addVector:
[----:B------:R-:W-:Y:S01]  /*0000*/  LDC R1, c[0x0][0x37c] ;  /* 0x0000df00ff017b82 */ /* 0x000fe20000000800 */
[----:B------:R-:W0:Y:S01]  /*0010*/  S2R R9, SR_CTAID.X ;  /* 0x0000000000097919 */ /* 0x000e220000002500 */
[----:B------:R-:W0:Y:S02]  /*0020*/  LDCU UR4, c[0x0][0x388] ;  /* 0x00007100ff0477ac */ /* 0x000e240008000800 */
[----:B0-----:R-:W-:-:S13]  /*0030*/  ISETP.GE.AND P0, PT, R9, UR4, PT ;  /* 0x0000000409007c0c */ /* 0x001fda000bf06270 */
[----:B------:R-:W-:Y:S05]  /*0040*/  @P0 EXIT ;  /* 0x000000000000094d */ /* 0x000fea0003800000 */
[----:B------:R-:W0:Y:S01]  /*0050*/  LDC.64 R2, c[0x0][0x380] ;  /* 0x0000e000ff027b82 */ /* 0x000e220000000a00 */
[----:B------:R-:W1:Y:S07]  /*0060*/  LDCU.64 UR4, c[0x0][0x358] ;  /* 0x00006b00ff0477ac */ /* 0x000e6e0008000a00 */
[----:B------:R-:W2:Y:S08]  /*0070*/  LDC.64 R4, c[0x0][0x390] ;  /* 0x0000e400ff047b82 */ /* 0x000eb00000000a00 */
[----:B------:R-:W3:Y:S01]  /*0080*/  LDC.64 R6, c[0x0][0x3a0] ;  /* 0x0000e800ff067b82 */ /* 0x000ee20000000a00 */
[----:B0-----:R-:W-:-:S06]  /*0090*/  IMAD.WIDE.U32 R2, R9, 0x4, R2 ;  /* 0x0000000409027825 */ /* 0x001fcc00078e0002 */
[----:B-1----:R-:W4:Y:S01]  /*00a0*/  LDG.E R2, desc[UR4][R2.64] ;  /* 0x0000000402027981 */ /* 0x002f22000c1e1900 */
[----:B--2---:R-:W-:-:S06]  /*00b0*/  IMAD.WIDE.U32 R4, R9, 0x4, R4 ;  /* 0x0000000409047825 */ /* 0x004fcc00078e0004 */
[----:B------:R-:W4:Y:S01]  /*00c0*/  LDG.E R5, desc[UR4][R4.64] ;  /* 0x0000000404057981 */ /* 0x000f22000c1e1900 */
[----:B---3--:R-:W-:Y:S01]  /*00d0*/  IMAD.WIDE.U32 R6, R9, 0x4, R6 ;  /* 0x0000000409067825 */ /* 0x008fe200078e0006 */
[----:B----4-:R-:W-:-:S05]  /*00e0*/  IADD3 R9, PT, PT, R2, R5, RZ ;  /* 0x0000000502097210 */ /* 0x010fca0007ffe0ff */
[----:B------:R-:W-:Y:S01]  /*00f0*/  STG.E desc[UR4][R6.64], R9 ;  /* 0x0000000906007986 */ /* 0x000fe2000c101904 */
[----:B------:R-:W-:Y:S05]  /*0100*/  EXIT ;  /* 0x000000000000794d */ /* 0x000fea0003800000 */
.L_x_0:
[----:B------:R-:W-:-:S00]  /*0110*/  BRA `(.L_x_0) ;  /* 0xfffffffc00fc7947 */ /* 0x000fc0000383ffff */
[----:B------:R-:W-:-:S00]  /*0120*/  NOP ;  /* 0x0000000000007918 */ /* 0x000fc00000000000 */
        /* <DEDUP_REMOVED lines=13> */
.L_x_4:


//--------------------- .text.WriteHelloWorldOnGPU --------------------------
	.section	.text.WriteHelloWorldOnGPU,"ax",@progbits
	.align	128
        .global         WriteHelloWorldOnGPU
        .type           WriteHelloWorldOnGPU,@function
        .size           WriteHelloWorldOnGPU,(.L_x_5 - WriteHelloWorldOnGPU)
        .other          WriteHelloWorldOnGPU,@"STO_CUDA_ENTRY STV_DEFAULT"
WriteHelloWorldOnGPU:
.text.WriteHelloWorldOnGPU:
[----:B------:R-:W-:Y:S08]  /*0000*/  LDC R1, c[0x0][0x37c] ;  /* 0x0000df00ff017b82 */ /* 0x000ff00000000800 */
[----:B------:R-:W0:Y:S01]  /*0010*/  LDC.64 R2, c[0x0][0x380] ;  /* 0x0000e000ff027b82 */ /* 0x000e220000000a00 */
[----:B------:R-:W0:Y:S01]  /*0020*/  LDCU.64 UR4, c[0x0][0x358] ;  /* 0x00006b00ff0477ac */ /* 0x000e220008000a00 */
[----:B------:R-:W-:-:S02]  /*0030*/  HFMA2 R5, -RZ, RZ, 0, 6.4373016357421875e-06 ;  /* 0x0000006cff057431 */ /* 0x000fc400000001ff */
[----:B------:R-:W-:Y:S02]  /*0040*/  IMAD.MOV.U32 R0, RZ, RZ, 0x48 ;  /* 0x00000048ff007424 */ /* 0x000fe400078e00ff */
[----:B------:R-:W-:Y:S02]  /*0050*/  HFMA2 R9, -RZ, RZ, 0, 7.092952728271484375e-06 ;  /* 0x00000077ff097431 */ /* 0x000fe400000001ff */
[----:B------:R-:W-:Y:S01]  /*0060*/  IMAD.MOV.U32 R4, RZ, RZ, 0x65 ;  /* 0x00000065ff047424 */ /* 0x000fe200078e00ff */
[----:B------:R-:W-:Y:S01]  /*0070*/  MOV R11, 0x64 ;  /* 0x00000064000b7802 */ /* 0x000fe20000000f00 */
[----:B------:R-:W-:Y:S01]  /*0080*/  IMAD.MOV.U32 R8, RZ, RZ, 0x20 ;  /* 0x00000020ff087424 */ /* 0x000fe200078e00ff */
[----:B------:R-:W-:Y:S01]  /*0090*/  MOV R7, 0x2c ;  /* 0x0000002c00077802 */ /* 0x000fe20000000f00 */
[----:B------:R-:W-:Y:S02]  /*00a0*/  IMAD.MOV.U32 R10, RZ, RZ, 0x72 ;  /* 0x00000072ff0a7424 */ /* 0x000fe400078e00ff */
[----:B------:R-:W-:Y:S01]  /*00b0*/  IMAD.MOV.U32 R6, RZ, RZ, 0x6f ;  /* 0x0000006fff067424 */ /* 0x000fe200078e00ff */
[----:B0-----:R0:W-:Y:S04]  /*00c0*/  STG.E.U16 desc[UR4][R2.64], R0 ;  /* 0x0000000002007986 */ /* 0x0011e8000c101504 */
[----:B------:R1:W-:Y:S04]  /*00d0*/  STG.E.U16 desc[UR4][R2.64+0x2], R4 ;  /* 0x0000020402007986 */ /* 0x0003e8000c101504 */
[----:B------:R-:W-:Y:S04]  /*00e0*/  STG.E.U16 desc[UR4][R2.64+0x4], R5 ;  /* 0x0000040502007986 */ /* 0x000fe8000c101504 */
[----:B------:R-:W-:Y:S01]  /*00f0*/  STG.E.U16 desc[UR4][R2.64+0x6], R5 ;  /* 0x0000060502007986 */ /* 0x000fe2000c101504 */
[----:B0-----:R-:W-:-:S02]  /*0100*/  PRMT R0, R8, 0x7610, R0 ;  /* 0x0000761008007816 */ /* 0x001fc40000000000 */
[----:B------:R-:W-:Y:S01]  /*0110*/  PRMT R8, R10, 0x7610, R8 ;  /* 0x000076100a087816 */ /* 0x000fe20000000008 */
[----:B------:R0:W-:Y:S01]  /*0120*/  STG.E.U16 desc[UR4][R2.64+0x14], R5 ;  /* 0x0000140502007986 */ /* 0x0001e2000c101504 */
[----:B-1----:R-:W-:-:S03]  /*0130*/  PRMT R4, R9, 0x7610, R4 ;  /* 0x0000761009047816 */ /* 0x002fc60000000004 */
[----:B------:R-:W-:Y:S04]  /*0140*/  STG.E.U16 desc[UR4][R2.64+0x8], R6 ;  /* 0x0000080602007986 */ /* 0x000fe8000c101504 */
[----:B------:R-:W-:Y:S01]  /*0150*/  STG.E.U16 desc[UR4][R2.64+0x10], R6 ;  /* 0x0000100602007986 */ /* 0x000fe2000c101504 */
[----:B0-----:R-:W-:-:S03]  /*0160*/  PRMT R5, R11, 0x7610, R5 ;  /* 0x000076100b057816 */ /* 0x001fc60000000005 */
[----:B------:R-:W-:Y:S04]  /*0170*/  STG.E.U16 desc[UR4][R2.64+0xa], R7 ;  /* 0x00000a0702007986 */ /* 0x000fe8000c101504 */
[----:B------:R-:W-:Y:S04]  /*0180*/  STG.E.U16 desc[UR4][R2.64+0xc], R0 ;  /* 0x00000c0002007986 */ /* 0x000fe8000c101504 */
[----:B------:R-:W-:Y:S04]  /*0190*/  STG.E.U16 desc[UR4][R2.64+0xe], R4 ;  /* 0x00000e0402007986 */ /* 0x000fe8000c101504 */
[----:B------:R-:W-:Y:S04]  /*01a0*/  STG.E.U16 desc[UR4][R2.64+0x12], R8 ;  /* 0x0000120802007986 */ /* 0x000fe8000c101504 */
[----:B------:R-:W-:Y:S01]  /*01b0*/  STG.E.U16 desc[UR4][R2.64+0x16], R5 ;  /* 0x0000160502007986 */ /* 0x000fe2000c101504 */
[----:B------:R-:W-:Y:S05]  /*01c0*/  EXIT ;  /* 0x000000000000794d */ /* 0x000fea0003800000 */
.L_x_1:
        /* <DEDUP_REMOVED lines=11> */
.L_x_5:


//--------------------- .text.add                 --------------------------
	.section	.text.add,"ax",@progbits
	.align	128
        .global         add
        .type           add,@function
        .size           add,(.L_x_6 - add)
        .other          add,@"STO_CUDA_ENTRY STV_DEFAULT"
add:
.text.add:
[----:B------:R-:W-:Y:S08]  /*0000*/  LDC R1, c[0x0][0x37c] ;  /* 0x0000df00ff017b82 */ /* 0x000ff00000000800 */
[----:B------:R-:W0:Y:S01]  /*0010*/  LDC.64 R4, c[0x0][0x380] ;  /* 0x0000e000ff047b82 */ /* 0x000e220000000a00 */
[----:B------:R-:W1:Y:S07]  /*0020*/  LDCU.64 UR4, c[0x0][0x358] ;  /* 0x00006b00ff0477ac */ /* 0x000e6e0008000a00 */
[----:B------:R-:W1:Y:S01]  /*0030*/  LDC.64 R2, c[0x0][0x388] ;  /* 0x0000e200ff027b82 */ /* 0x000e620000000a00 */
[----:B0-----:R-:W-:-:S05]  /*0040*/  IADD3 R5, PT, PT, R5, R4, RZ ;  /* 0x0000000405057210 */ /* 0x001fca0007ffe0ff */
[----:B-1----:R-:W-:Y:S01]  /*0050*/  STG.E desc[UR4][R2.64], R5 ;  /* 0x0000000502007986 */ /* 0x002fe2000c101904 */
[----:B------:R-:W-:Y:S05]  /*0060*/  EXIT ;  /* 0x000000000000794d */ /* 0x000fea0003800000 */
.L_x_2:
        /* <DEDUP_REMOVED lines=9> */
.L_x_6:


//--------------------- .text.kernel              --------------------------
	.section	.text.kernel,"ax",@progbits
	.align	128
        .global         kernel
        .type           kernel,@function
        .size           kernel,(.L_x_7 - kernel)
        .other          kernel,@"STO_CUDA_ENTRY STV_DEFAULT"
kernel:
.text.kernel:
[----:B------:R-:W-:Y:S01]  /*0000*/  LDC R1, c[0x0][0x37c] ;  /* 0x0000df00ff017b82 */ /* 0x000fe20000000800 */
[----:B------:R-:W-:Y:S05]  /*0010*/  EXIT ;  /* 0x000000000000794d */ /* 0x000fea0003800000 */
.L_x_3:
        /* <DEDUP_REMOVED lines=14> */
.L_x_7:


//--------------------- .nv.shared.reserved.0     --------------------------
	.section	.nv.shared.reserved.0,"aw",@nobits
	.weak		__nv_reservedSMEM_offset_0_alias
	.size		__nv_reservedSMEM_offset_0_alias, 0, 64
	.other		__nv_reservedSMEM_offset_0_alias,@"STO_CUDA_RESERVED_SHARED STV_DEFAULT"
__nv_reservedSMEM_offset_0_alias:
	.zero		0
	.zero		64


//--------------------- .nv.constant0.addVector   --------------------------
	.section	.nv.constant0.addVector,"a",@progbits
	.sectionflags	@""
	.align	4
.nv.constant0.addVector:
	.zero		940


//--------------------- .nv.constant0.WriteHelloWorldOnGPU --------------------------
	.section	.nv.constant0.WriteHelloWorldOnGPU,"a",@progbits
	.sectionflags	@""
	.align	4
.nv.constant0.WriteHelloWorldOnGPU:
	.zero		908


//--------------------- .nv.constant0.add         --------------------------
	.section	.nv.constant0.add,"a",@progbits
	.sectionflags	@""
	.align	4
.nv.constant0.add:
	.zero		916


//--------------------- .nv.constant0.kernel      --------------------------
	.section	.nv.constant0.kernel,"a",@progbits
	.sectionflags	@""
	.align	4
.nv.constant0.kernel:
	.zero		896


//--------------------- SYMBOLS --------------------------

	.type		.nv.reservedSmem.offset0,@object
	.size		.nv.reservedSmem.offset0,0x4
